//
// Generated by NVIDIA NVVM Compiler
//
// Compiler Build ID: CL-36424714
// Cuda compilation tools, release 13.0, V13.0.88
// Based on NVVM 20.0.0
//

.version 9.0
.target sm_100
.address_size 64

	// .globl	_Z9buggy_sumPiS_
// _ZZ9buggy_sumPiS_E5sdata has been demoted

.visible .entry _Z9buggy_sumPiS_(
	.param .u64 .ptr .align 1 _Z9buggy_sumPiS__param_0,
	.param .u64 .ptr .align 1 _Z9buggy_sumPiS__param_1
)
{
	.reg .pred 	%p<6>;
	.reg .b32 	%r<26>;
	.reg .b64 	%rd<7>;
	// demoted variable
	.shared .align 4 .b8 _ZZ9buggy_sumPiS_E5sdata[1024];
	ld.param.u64 	%rd1, [_Z9buggy_sumPiS__param_0];
	ld.param.u64 	%rd2, [_Z9buggy_sumPiS__param_1];
	mov.u32 	%r1, %tid.x;
	mov.u32 	%r13, %ctaid.x;
	mov.u32 	%r24, %ntid.x;
	mad.lo.s32 	%r3, %r13, %r24, %r1;
	setp.gt.s32 	%p1, %r3, 999;
	mov.b32 	%r25, 0;
	@%p1 bra 	$L__BB0_2;
	cvta.to.global.u64 	%rd3, %rd1;
	mul.wide.s32 	%rd4, %r3, 4;
	add.s64 	%rd5, %rd3, %rd4;
	ld.global.u32 	%r25, [%rd5];
$L__BB0_2:
	shl.b32 	%r14, %r1, 2;
	mov.u32 	%r15, _ZZ9buggy_sumPiS_E5sdata;
	add.s32 	%r6, %r15, %r14;
	st.shared.u32 	[%r6], %r25;
	setp.lt.u32 	%p2, %r24, 2;
	@%p2 bra 	$L__BB0_6;
$L__BB0_3:
	shr.u32 	%r9, %r24, 1;
	setp.ge.u32 	%p3, %r1, %r9;
	@%p3 bra 	$L__BB0_5;
	shl.b32 	%r16, %r9, 2;
	add.s32 	%r17, %r6, %r16;
	ld.shared.u32 	%r18, [%r17];
	add.s32 	%r25, %r25, %r18;
	st.shared.u32 	[%r6], %r25;
$L__BB0_5:
	setp.gt.u32 	%p4, %r24, 3;
	mov.u32 	%r24, %r9;
	@%p4 bra 	$L__BB0_3;
$L__BB0_6:
	setp.ne.s32 	%p5, %r1, 0;
	@%p5 bra 	$L__BB0_8;
	cvta.to.global.u64 	%rd6, %rd2;
	ld.shared.u32 	%r19, [_ZZ9buggy_sumPiS_E5sdata];
	ld.global.u32 	%r20, [%rd6];
	add.s32 	%r21, %r20, %r19;
	st.global.u32 	[%rd6], %r21;
$L__BB0_8:
	ret;

}
	// .globl	_Z15buggy_transformPfS_i
.visible .entry _Z15buggy_transformPfS_i(
	.param .u64 .ptr .align 1 _Z15buggy_transformPfS_i_param_0,
	.param .u64 .ptr .align 1 _Z15buggy_transformPfS_i_param_1,
	.param .u32 _Z15buggy_transformPfS_i_param_2
)
{
	.reg .b32 	%r<5>;
	.reg .b32 	%f<5>;
	.reg .b64 	%rd<8>;

	ld.param.u64 	%rd1, [_Z15buggy_transformPfS_i_param_0];
	ld.param.u64 	%rd2, [_Z15buggy_transformPfS_i_param_1];
	cvta.to.global.u64 	%rd3, %rd2;
	cvta.to.global.u64 	%rd4, %rd1;
	mov.u32 	%r1, %ctaid.x;
	mov.u32 	%r2, %ntid.x;
	mov.u32 	%r3, %tid.x;
	mad.lo.s32 	%r4, %r1, %r2, %r3;
	mul.wide.s32 	%rd5, %r4, 4;
	add.s64 	%rd6, %rd4, %rd5;
	ld.global.f32 	%f1, [%rd6];
	add.f32 	%f2, %f1, %f1;
	add.s64 	%rd7, %rd3, %rd5;
	st.global.f32 	[%rd7], %f2;
	ld.global.f32 	%f3, [%rd6+4];
	add.f32 	%f4, %f2, %f3;
	st.global.f32 	[%rd7], %f4;
	ret;

}


// ===== COMPILED SASS (sm_100) =====

	.target	sm_100

	.elftype	@"ET_EXEC"


//--------------------- .note.nv.tkinfo           --------------------------
	.section	.note.nv.tkinfo,"",@"SHT_NOTE"
	.sectionflags	@"SHF_NOTE_NV_TKINFO"
	.tkinfo
        /*0018*/ 	.word	0x00000002
        /*0030*/ 	.string	""
        /*0030*/ 	.string	"ptxas"
        /*0030*/ 	.string	"Cuda compilation tools, release 13.0, V13.0.88"
        /*0030*/ 	.string	"Build cuda_13.0.r13.0/compiler.36424714_0"
        /*0030*/ 	.string	"-arch sm_100 -m 64 "



//--------------------- .note.nv.cuinfo           --------------------------
	.section	.note.nv.cuinfo,"",@"SHT_NOTE"
	.sectionflags	@"SHF_NOTE_NV_CUINFO"
        /*0018*/ 	.short	0x0002
        /*001a*/ 	.short	0x0064
        /*001c*/ 	.short	0x0082
	.zero		2


//--------------------- .nv.info                  --------------------------
	.section	.nv.info,"",@"SHT_CUDA_INFO"
	.align	4


	//----- nvinfo : EIATTR_REGCOUNT
	.align		4
        /*0000*/ 	.byte	0x04, 0x2f
        /*0002*/ 	.short	(.L_1 - .L_0)
	.align		4
.L_0:
        /*0004*/ 	.word	index@(_Z9buggy_sumPiS_)
        /*0008*/ 	.word	0x0000000a


	//----- nvinfo : EIATTR_FRAME_SIZE
	.align		4
.L_1:
        /*000c*/ 	.byte	0x04, 0x11
        /*000e*/ 	.short	(.L_3 - .L_2)
	.align		4
.L_2:
        /*0010*/ 	.word	index@(_Z9buggy_sumPiS_)
        /*0014*/ 	.word	0x00000000


	//----- nvinfo : EIATTR_REGCOUNT
	.align		4
.L_3:
        /*0018*/ 	.byte	0x04, 0x2f
        /*001a*/ 	.short	(.L_5 - .L_4)
	.align		4
.L_4:
        /*001c*/ 	.word	index@(_Z15buggy_transformPfS_i)
        /*0020*/ 	.word	0x0000000c


	//----- nvinfo : EIATTR_FRAME_SIZE
	.align		4
.L_5:
        /*0024*/ 	.byte	0x04, 0x11
        /*0026*/ 	.short	(.L_7 - .L_6)
	.align		4
.L_6:
        /*0028*/ 	.word	index@(_Z15buggy_transformPfS_i)
        /*002c*/ 	.word	0x00000000


	//----- nvinfo : EIATTR_MIN_STACK_SIZE
	.align		4
.L_7:
        /*0030*/ 	.byte	0x04, 0x12
        /*0032*/ 	.short	(.L_9 - .L_8)
	.align		4
.L_8:
        /*0034*/ 	.word	index@(_Z15buggy_transformPfS_i)
        /*0038*/ 	.word	0x00000000


	//----- nvinfo : EIATTR_MIN_STACK_SIZE
	.align		4
.L_9:
        /*003c*/ 	.byte	0x04, 0x12
        /*003e*/ 	.short	(.L_11 - .L_10)
	.align		4
.L_10:
        /*0040*/ 	.word	index@(_Z9buggy_sumPiS_)
        /*0044*/ 	.word	0x00000000
.L_11:


//--------------------- .nv.compat                --------------------------
	.section	.nv.compat,"",@"SHT_CUDA_COMPAT_INFO"
	.align	4
        /*0000*/ 	.byte	0x02, 0x09, 0x00, 0x00, 0x02, 0x02, 0x01, 0x00, 0x02, 0x05, 0x05, 0x00, 0x03, 0x07, 0x01, 0x01
        /*0010*/ 	.byte	0x02, 0x03, 0x00, 0x00, 0x02, 0x06, 0x01, 0x00, 0x04, 0x0b, 0x08, 0x00, 0x09, 0x00, 0x00, 0x00
        /*0020*/ 	.byte	0x00, 0x00, 0x00, 0x00


//--------------------- .nv.info._Z15buggy_transformPfS_i --------------------------
	.section	.nv.info._Z15buggy_transformPfS_i,"",@"SHT_CUDA_INFO"
	.sectionflags	@""
	.align	4


	//----- nvinfo : EIATTR_CUDA_API_VERSION
	.align		4
        /*0000*/ 	.byte	0x04, 0x37
        /*0002*/ 	.short	(.L_13 - .L_12)
.L_12:
        /*0004*/ 	.word	0x00000082


	//----- nvinfo : EIATTR_KPARAM_INFO
	.align		4
.L_13:
        /*0008*/ 	.byte	0x04, 0x17
        /*000a*/ 	.short	(.L_15 - .L_14)
.L_14:
        /*000c*/ 	.word	0x00000000
        /*0010*/ 	.short	0x0002
        /*0012*/ 	.short	0x0010
        /*0014*/ 	.byte	0x00, 0xf0, 0x11, 0x00


	//----- nvinfo : EIATTR_KPARAM_INFO
	.align		4
.L_15:
        /*0018*/ 	.byte	0x04, 0x17
        /*001a*/ 	.short	(.L_17 - .L_16)
.L_16:
        /*001c*/ 	.word	0x00000000
        /*0020*/ 	.short	0x0001
        /*0022*/ 	.short	0x0008
        /*0024*/ 	.byte	0x00, 0xf5, 0x21, 0x00


	//----- nvinfo : EIATTR_KPARAM_INFO
	.align		4
.L_17:
        /*0028*/ 	.byte	0x04, 0x17
        /*002a*/ 	.short	(.L_19 - .L_18)
.L_18:
        /*002c*/ 	.word	0x00000000
        /*0030*/ 	.short	0x0000
        /*0032*/ 	.short	0x0000
        /*0034*/ 	.byte	0x00, 0xf5, 0x21, 0x00


	//----- nvinfo : EIATTR_SPARSE_MMA_MASK
	.align		4
.L_19:
        /*0038*/ 	.byte	0x03, 0x50
        /*003a*/ 	.short	0x0000


	//----- nvinfo : EIATTR_MAXREG_COUNT
	.align		4
        /*003c*/ 	.byte	0x03, 0x1b
        /*003e*/ 	.short	0x00ff


	//----- nvinfo : EIATTR_MERCURY_ISA_VERSION
	.align		4
        /*0040*/ 	.byte	0x03, 0x5f
        /*0042*/ 	.short	0x0101


	//----- nvinfo : EIATTR_VRC_CTA_INIT_COUNT
	.align		4
        /*0044*/ 	.byte	0x02, 0x4a
	.zero		1
	.zero		1


	//----- nvinfo : EIATTR_EXIT_INSTR_OFFSETS
	.align		4
        /*0048*/ 	.byte	0x04, 0x1c
        /*004a*/ 	.short	(.L_21 - .L_20)


	//   ....[0]....
.L_20:
        /*004c*/ 	.word	0x00000100


	//----- nvinfo : EIATTR_CBANK_PARAM_SIZE
	.align		4
.L_21:
        /*0050*/ 	.byte	0x03, 0x19
        /*0052*/ 	.short	0x0014


	//----- nvinfo : EIATTR_PARAM_CBANK
	.align		4
        /*0054*/ 	.byte	0x04, 0x0a
        /*0056*/ 	.short	(.L_23 - .L_22)
	.align		4
.L_22:
        /*0058*/ 	.word	index@(.nv.constant0._Z15buggy_transformPfS_i)
        /*005c*/ 	.short	0x0380
        /*005e*/ 	.short	0x0014


	//----- nvinfo : EIATTR_SW_WAR
	.align		4
.L_23:
        /*0060*/ 	.byte	0x04, 0x36
        /*0062*/ 	.short	(.L_25 - .L_24)
.L_24:
        /*0064*/ 	.word	0x00000008
.L_25:


//--------------------- .nv.info._Z9buggy_sumPiS_ --------------------------
	.section	.nv.info._Z9buggy_sumPiS_,"",@"SHT_CUDA_INFO"
	.sectionflags	@""
	.align	4


	//----- nvinfo : EIATTR_CUDA_API_VERSION
	.align		4
        /*0000*/ 	.byte	0x04, 0x37
        /*0002*/ 	.short	(.L_27 - .L_26)
.L_26:
        /*0004*/ 	.word	0x00000082


	//----- nvinfo : EIATTR_KPARAM_INFO
	.align		4
.L_27:
        /*0008*/ 	.byte	0x04, 0x17
        /*000a*/ 	.short	(.L_29 - .L_28)
.L_28:
        /*000c*/ 	.word	0x00000000
        /*0010*/ 	.short	0x0001
        /*0012*/ 	.short	0x0008
        /*0014*/ 	.byte	0x00, 0xf5, 0x21, 0x00


	//----- nvinfo : EIATTR_KPARAM_INFO
	.align		4
.L_29:
        /*0018*/ 	.byte	0x04, 0x17
        /*001a*/ 	.short	(.L_31 - .L_30)
.L_30:
        /*001c*/ 	.word	0x00000000
        /*0020*/ 	.short	0x0000
        /*0022*/ 	.short	0x0000
        /*0024*/ 	.byte	0x00, 0xf5, 0x21, 0x00


	//----- nvinfo : EIATTR_SPARSE_MMA_MASK
	.align		4
.L_31:
        /*0028*/ 	.byte	0x03, 0x50
        /*002a*/ 	.short	0x0000


	//----- nvinfo : EIATTR_MAXREG_COUNT
	.align		4
        /*002c*/ 	.byte	0x03, 0x1b
        /*002e*/ 	.short	0x00ff


	//----- nvinfo : EIATTR_MERCURY_ISA_VERSION
	.align		4
        /*0030*/ 	.byte	0x03, 0x5f
        /*0032*/ 	.short	0x0101


	//----- nvinfo : EIATTR_VRC_CTA_INIT_COUNT
	.align		4
        /*0034*/ 	.byte	0x02, 0x4a
	.zero		1
	.zero		1


	//----- nvinfo : EIATTR_EXIT_INSTR_OFFSETS
	.align		4
        /*0038*/ 	.byte	0x04, 0x1c
        /*003a*/ 	.short	(.L_33 - .L_32)


	//   ....[0]....
.L_32:
        /*003c*/ 	.word	0x000001c0


	//   ....[1]....
        /*0040*/ 	.word	0x00000250


	//----- nvinfo : EIATTR_CBANK_PARAM_SIZE
	.align		4
.L_33:
        /*0044*/ 	.byte	0x03, 0x19
        /*0046*/ 	.short	0x0010


	//----- nvinfo : EIATTR_PARAM_CBANK
	.align		4
        /*0048*/ 	.byte	0x04, 0x0a
        /*004a*/ 	.short	(.L_35 - .L_34)
	.align		4
.L_34:
        /*004c*/ 	.word	index@(.nv.constant0._Z9buggy_sumPiS_)
        /*0050*/ 	.short	0x0380
        /*0052*/ 	.short	0x0010


	//----- nvinfo : EIATTR_SW_WAR
	.align		4
.L_35:
        /*0054*/ 	.byte	0x04, 0x36
        /*0056*/ 	.short	(.L_37 - .L_36)
.L_36:
        /*0058*/ 	.word	0x00000008
.L_37:


//--------------------- .nv.callgraph             --------------------------
	.section	.nv.callgraph,"",@"SHT_CUDA_CALLGRAPH"
	.align	4
	.sectionentsize	8
	.align		4
        /*0000*/ 	.word	0x00000000
	.align		4
        /*0004*/ 	.word	0xffffffff
	.align		4
        /*0008*/ 	.word	0x00000000
	.align		4
        /*000c*/ 	.word	0xfffffffe
	.align		4
        /*0010*/ 	.word	0x00000000
	.align		4
        /*0014*/ 	.word	0xfffffffd
	.align		4
        /*0018*/ 	.word	0x00000000
	.align		4
        /*001c*/ 	.word	0xfffffffc


//--------------------- .text._Z15buggy_transformPfS_i --------------------------
	.section	.text._Z15buggy_transformPfS_i,"ax",@progbits
	.align	128
        .global         _Z15buggy_transformPfS_i
        .type           _Z15buggy_transformPfS_i,@function
        .size           _Z15buggy_transformPfS_i,(.L_x_4 - _Z15buggy_transformPfS_i)
        .other          _Z15buggy_transformPfS_i,@"STO_CUDA_ENTRY STV_DEFAULT"
_Z15buggy_transformPfS_i:
.text._Z15buggy_transformPfS_i:
[----:B------:R-:W-:Y:S01]  /*0000*/  LDC R1, c[0x0][0x37c] ;  /* 0x0000df00ff017b82 */ /* 0x000fe20000000800 */
[----:B------:R-:W0:Y:S07]  /*0010*/  S2R R0, SR_TID.X ;  /* 0x0000000000007919 */ /* 0x000e2e0000002100 */
[----:B------:R-:W0:Y:S01]  /*0020*/  S2UR UR6, SR_CTAID.X ;  /* 0x00000000000679c3 */ /* 0x000e220000002500 */
[----:B------:R-:W1:Y:S07]  /*0030*/  LDCU.64 UR4, c[0x0][0x358] ;  /* 0x00006b00ff0477ac */ /* 0x000e6e0008000a00 */
[----:B------:R-:W0:Y:S08]  /*0040*/  LDC R7, c[0x0][0x360] ;  /* 0x0000d800ff077b82 */ /* 0x000e300000000800 */
[----:B------:R-:W2:Y:S08]  /*0050*/  LDC.64 R2, c[0x0][0x380] ;  /* 0x0000e000ff027b82 */ /* 0x000eb00000000a00 */
[----:B------:R-:W3:Y:S01]  /*0060*/  LDC.64 R4, c[0x0][0x388] ;  /* 0x0000e200ff047b82 */ /* 0x000ee20000000a00 */
[----:B0-----:R-:W-:-:S04]  /*0070*/  IMAD R7, R7, UR6, R0 ;  /* 0x0000000607077c24 */ /* 0x001fc8000f8e0200 */
[----:B--2---:R-:W-:-:S05]  /*0080*/  IMAD.WIDE R2, R7, 0x4, R2 ;  /* 0x0000000407027825 */ /* 0x004fca00078e0202 */
[----:B-1----:R-:W2:Y:S01]  /*0090*/  LDG.E R0, desc[UR4][R2.64] ;  /* 0x0000000402007981 */ /* 0x002ea2000c1e1900 */
[----:B---3--:R-:W-:-:S04]  /*00a0*/  IMAD.WIDE R4, R7, 0x4, R4 ;  /* 0x0000000407047825 */ /* 0x008fc800078e0204 */
[----:B--2---:R-:W-:-:S05]  /*00b0*/  FADD R7, R0, R0 ;  /* 0x0000000000077221 */ /* 0x004fca0000000000 */
[----:B------:R-:W-:Y:S04]  /*00c0*/  STG.E desc[UR4][R4.64], R7 ;  /* 0x0000000704007986 */ /* 0x000fe8000c101904 */
[----:B------:R-:W2:Y:S02]  /*00d0*/  LDG.E R0, desc[UR4][R2.64+0x4] ;  /* 0x0000040402007981 */ /* 0x000ea4000c1e1900 */
[----:B--2---:R-:W-:-:S05]  /*00e0*/  FADD R9, R7, R0 ;  /* 0x0000000007097221 */ /* 0x004fca0000000000 */
[----:B------:R-:W-:Y:S01]  /*00f0*/  STG.E desc[UR4][R4.64], R9 ;  /* 0x0000000904007986 */ /* 0x000fe2000c101904 */
[----:B------:R-:W-:Y:S05]  /*0100*/  EXIT ;  /* 0x000000000000794d */ /* 0x000fea0003800000 */
.L_x_0:
[----:B------:R-:W-:-:S00]  /*0110*/  BRA `(.L_x_0) ;  /* 0xfffffffc00fc7947 */ /* 0x000fc0000383ffff */
[----:B------:R-:W-:-:S00]  /*0120*/  NOP ;  /* 0x0000000000007918 */ /* 0x000fc00000000000 */
        /* <DEDUP_REMOVED lines=13> */
.L_x_4:


//--------------------- .text._Z9buggy_sumPiS_    --------------------------
	.section	.text._Z9buggy_sumPiS_,"ax",@progbits
	.align	128
        .global         _Z9buggy_sumPiS_
        .type           _Z9buggy_sumPiS_,@function
        .size           _Z9buggy_sumPiS_,(.L_x_5 - _Z9buggy_sumPiS_)
        .other          _Z9buggy_sumPiS_,@"STO_CUDA_ENTRY STV_DEFAULT"
_Z9buggy_sumPiS_:
.text._Z9buggy_sumPiS_:
[----:B------:R-:W-:Y:S01]  /*0000*/  LDC R1, c[0x0][0x37c] ;  /* 0x0000df00ff017b82 */ /* 0x000fe20000000800 */
[----:B------:R-:W0:Y:S07]  /*0010*/  S2R R7, SR_TID.X ;  /* 0x0000000000077919 */ /* 0x000e2e0000002100 */
[----:B------:R-:W0:Y:S01]  /*0020*/  S2UR UR4, SR_CTAID.X ;  /* 0x00000000000479c3 */ /* 0x000e220000002500 */
[----:B------:R-:W1:Y:S01]  /*0030*/  LDCU.64 UR6, c[0x0][0x358] ;  /* 0x00006b00ff0677ac */ /* 0x000e620008000a00 */
[----:B------:R-:W-:-:S06]  /*0040*/  IMAD.MOV.U32 R4, RZ, RZ, RZ ;  /* 0x000000ffff047224 */ /* 0x000fcc00078e00ff */
[----:B------:R-:W0:Y:S02]  /*0050*/  LDC R0, c[0x0][0x360] ;  /* 0x0000d800ff007b82 */ /* 0x000e240000000800 */
[----:B0-----:R-:W-:-:S05]  /*0060*/  IMAD R5, R0, UR4, R7 ;  /* 0x0000000400057c24 */ /* 0x001fca000f8e0207 */
[----:B------:R-:W-:-:S13]  /*0070*/  ISETP.GT.AND P0, PT, R5, 0x3e7, PT ;  /* 0x000003e70500780c */ /* 0x000fda0003f04270 */
[----:B------:R-:W0:Y:S02]  /*0080*/  @!P0 LDC.64 R2, c[0x0][0x380] ;  /* 0x0000e000ff028b82 */ /* 0x000e240000000a00 */
[----:B0-----:R-:W-:-:S05]  /*0090*/  @!P0 IMAD.WIDE R2, R5, 0x4, R2 ;  /* 0x0000000405028825 */ /* 0x001fca00078e0202 */
[----:B-1----:R-:W2:Y:S01]  /*00a0*/  @!P0 LDG.E R4, desc[UR6][R2.64] ;  /* 0x0000000602048981 */ /* 0x002ea2000c1e1900 */
[----:B------:R-:W0:Y:S01]  /*00b0*/  S2UR UR5, SR_CgaCtaId ;  /* 0x00000000000579c3 */ /* 0x000e220000008800 */
[----:B------:R-:W-:Y:S01]  /*00c0*/  UMOV UR4, 0x400 ;  /* 0x0000040000047882 */ /* 0x000fe20000000000 */
[----:B------:R-:W-:Y:S02]  /*00d0*/  ISETP.GE.U32.AND P1, PT, R0, 0x2, PT ;  /* 0x000000020000780c */ /* 0x000fe40003f26070 */
[----:B------:R-:W-:Y:S01]  /*00e0*/  ISETP.NE.AND P0, PT, R7, RZ, PT ;  /* 0x000000ff0700720c */ /* 0x000fe20003f05270 */
[----:B0-----:R-:W-:-:S06]  /*00f0*/  ULEA UR4, UR5, UR4, 0x18 ;  /* 0x0000000405047291 */ /* 0x001fcc000f8ec0ff */
[----:B------:R-:W-:-:S05]  /*0100*/  LEA R5, R7, UR4, 0x2 ;  /* 0x0000000407057c11 */ /* 0x000fca000f8e10ff */
[----:B--2---:R0:W-:Y:S01]  /*0110*/  STS [R5], R4 ;  /* 0x0000000405007388 */ /* 0x0041e20000000800 */
[----:B------:R-:W-:Y:S05]  /*0120*/  @!P1 BRA `(.L_x_1) ;  /* 0x0000000000249947 */ /* 0x000fea0003800000 */
.L_x_2:
[----:B------:R-:W-:-:S04]  /*0130*/  SHF.R.U32.HI R6, RZ, 0x1, R0 ;  /* 0x00000001ff067819 */ /* 0x000fc80000011600 */
[----:B------:R-:W-:-:S13]  /*0140*/  ISETP.GE.U32.AND P1, PT, R7, R6, PT ;  /* 0x000000060700720c */ /* 0x000fda0003f26070 */
[----:B------:R-:W-:-:S05]  /*0150*/  @!P1 IMAD R2, R6, 0x4, R5 ;  /* 0x0000000406029824 */ /* 0x000fca00078e0205 */
[----:B------:R-:W0:Y:S02]  /*0160*/  @!P1 LDS R3, [R2] ;  /* 0x0000000002039984 */ /* 0x000e240000000800 */
[----:B0-----:R-:W-:-:S05]  /*0170*/  @!P1 IMAD.IADD R4, R4, 0x1, R3 ;  /* 0x0000000104049824 */ /* 0x001fca00078e0203 */
[----:B------:R1:W-:Y:S01]  /*0180*/  @!P1 STS [R5], R4 ;  /* 0x0000000405009388 */ /* 0x0003e20000000800 */
[----:B------:R-:W-:Y:S01]  /*0190*/  ISETP.GT.U32.AND P1, PT, R0, 0x3, PT ;  /* 0x000000030000780c */ /* 0x000fe20003f24070 */
[----:B------:R-:W-:-:S12]  /*01a0*/  IMAD.MOV.U32 R0, RZ, RZ, R6 ;  /* 0x000000ffff007224 */ /* 0x000fd800078e0006 */
[----:B-1----:R-:W-:Y:S05]  /*01b0*/  @P1 BRA `(.L_x_2) ;  /* 0xfffffffc00dc1947 */ /* 0x002fea000383ffff */
.L_x_1:
[----:B------:R-:W-:Y:S05]  /*01c0*/  @P0 EXIT ;  /* 0x000000000000094d */ /* 0x000fea0003800000 */
[----:B------:R-:W0:Y:S02]  /*01d0*/  LDC.64 R2, c[0x0][0x388] ;  /* 0x0000e200ff027b82 */ /* 0x000e240000000a00 */
[----:B0-----:R-:W2:Y:S06]  /*01e0*/  LDG.E R5, desc[UR6][R2.64] ;  /* 0x0000000602057981 */ /* 0x001eac000c1e1900 */
[----:B------:R-:W0:Y:S01]  /*01f0*/  S2UR UR5, SR_CgaCtaId ;  /* 0x00000000000579c3 */ /* 0x000e220000008800 */
[----:B------:R-:W-:Y:S02]  /*0200*/  UMOV UR4, 0x400 ;  /* 0x0000040000047882 */ /* 0x000fe40000000000 */
[----:B0-----:R-:W-:-:S09]  /*0210*/  ULEA UR4, UR5, UR4, 0x18 ;  /* 0x0000000405047291 */ /* 0x001fd2000f8ec0ff */
[----:B------:R-:W2:Y:S02]  /*0220*/  LDS R0, [UR4] ;  /* 0x00000004ff007984 */ /* 0x000ea40008000800 */
[----:B--2---:R-:W-:-:S05]  /*0230*/  IMAD.IADD R5, R0, 0x1, R5 ;  /* 0x0000000100057824 */ /* 0x004fca00078e0205 */
[----:B------:R-:W-:Y:S01]  /*0240*/  STG.E desc[UR6][R2.64], R5 ;  /* 0x0000000502007986 */ /* 0x000fe2000c101906 */
[----:B------:R-:W-:Y:S05]  /*0250*/  EXIT ;  /* 0x000000000000794d */ /* 0x000fea0003800000 */
.L_x_3:
        /* <DEDUP_REMOVED lines=10> */
.L_x_5:


//--------------------- .nv.shared.reserved.0     --------------------------
	.section	.nv.shared.reserved.0,"aw",@nobits
	.weak		__nv_reservedSMEM_offset_0_alias
	.size		__nv_reservedSMEM_offset_0_alias, 0, 64
	.other		__nv_reservedSMEM_offset_0_alias,@"STO_CUDA_RESERVED_SHARED STV_DEFAULT"
__nv_reservedSMEM_offset_0_alias:
	.zero		0
	.zero		64


//--------------------- .nv.shared._Z9buggy_sumPiS_ --------------------------
	.section	.nv.shared._Z9buggy_sumPiS_,"aw",@nobits
	.sectionflags	@""
	.align	4
.nv.shared._Z9buggy_sumPiS_:
	.zero		2048


//--------------------- .nv.constant0._Z15buggy_transformPfS_i --------------------------
	.section	.nv.constant0._Z15buggy_transformPfS_i,"a",@progbits
	.sectionflags	@""
	.align	4
.nv.constant0._Z15buggy_transformPfS_i:
	.zero		916


//--------------------- .nv.constant0._Z9buggy_sumPiS_ --------------------------
	.section	.nv.constant0._Z9buggy_sumPiS_,"a",@progbits
	.sectionflags	@""
	.align	4
.nv.constant0._Z9buggy_sumPiS_:
	.zero		912


//--------------------- SYMBOLS --------------------------

	.type		.nv.reservedSmem.offset0,@object
	.size		.nv.reservedSmem.offset0,0x4
	.type		.nv.reservedSmem.cap,@object
	.size		.nv.reservedSmem.cap,0x4
